	.headerflags	@"EF_CUDA_TEXMODE_UNIFIED EF_CUDA_64BIT_ADDRESS EF_CUDA_SM89 EF_CUDA_VIRTUAL_SM(EF_CUDA_SM89)"
	.elftype	@"ET_EXEC"


//--------------------- .nv.info                  --------------------------
	.section	.nv.info,"",@"SHT_CUDA_INFO"
	.align	4


	//----- nvinfo : EIATTR_REGCOUNT
	.align		4
        /*0000*/ 	.byte	0x04, 0x2f
        /*0002*/ 	.short	(.L_1 - .L_0)
	.align		4
.L_0:
        /*0004*/ 	.word	index@(triton__0d1d2d3d4d5d6d7d89101112de)
        /*0008*/ 	.word	0x00000034


	//----- nvinfo : EIATTR_MAX_STACK_SIZE
	.align		4
.L_1:
        /*000c*/ 	.byte	0x04, 0x23
        /*000e*/ 	.short	(.L_3 - .L_2)
	.align		4
.L_2:
        /*0010*/ 	.word	index@(triton__0d1d2d3d4d5d6d7d89101112de)
        /*0014*/ 	.word	0x00000000


	//----- nvinfo : EIATTR_MIN_STACK_SIZE
	.align		4
.L_3:
        /*0018*/ 	.byte	0x04, 0x12
        /*001a*/ 	.short	(.L_5 - .L_4)
	.align		4
.L_4:
        /*001c*/ 	.word	index@(triton__0d1d2d3d4d5d6d7d89101112de)
        /*0020*/ 	.word	0x00000000


	//----- nvinfo : EIATTR_FRAME_SIZE
	.align		4
.L_5:
        /*0024*/ 	.byte	0x04, 0x11
        /*0026*/ 	.short	(.L_7 - .L_6)
	.align		4
.L_6:
        /*0028*/ 	.word	index@(triton__0d1d2d3d4d5d6d7d89101112de)
        /*002c*/ 	.word	0x00000000
.L_7:


//--------------------- .nv.info.triton__0d1d2d3d4d5d6d7d89101112de --------------------------
	.section	.nv.info.triton__0d1d2d3d4d5d6d7d89101112de,"",@"SHT_CUDA_INFO"
	.align	4


	//----- nvinfo : EIATTR_CUDA_API_VERSION
	.align		4
        /*0000*/ 	.byte	0x04, 0x37
        /*0002*/ 	.short	(.L_9 - .L_8)
.L_8:
        /*0004*/ 	.word	0x0000007b


	//----- nvinfo : EIATTR_PARAM_CBANK
	.align		4
.L_9:
        /*0008*/ 	.byte	0x04, 0x0a
        /*000a*/ 	.short	(.L_11 - .L_10)
	.align		4
.L_10:
        /*000c*/ 	.word	index@(.nv.constant0.triton__0d1d2d3d4d5d6d7d89101112de)
        /*0010*/ 	.short	0x0160
        /*0012*/ 	.short	0x0054


	//----- nvinfo : EIATTR_CBANK_PARAM_SIZE
	.align		4
.L_11:
        /*0014*/ 	.byte	0x03, 0x19
        /*0016*/ 	.short	0x0054


	//----- nvinfo : EIATTR_KPARAM_INFO
	.align		4
        /*0018*/ 	.byte	0x04, 0x17
        /*001a*/ 	.short	(.L_13 - .L_12)
.L_12:
        /*001c*/ 	.word	0x00000000
        /*0020*/ 	.short	0x000c
        /*0022*/ 	.short	0x0050
        /*0024*/ 	.byte	0x00, 0xf0, 0x11, 0x00


	//----- nvinfo : EIATTR_KPARAM_INFO
	.align		4
.L_13:
        /*0028*/ 	.byte	0x04, 0x17
        /*002a*/ 	.short	(.L_15 - .L_14)
.L_14:
        /*002c*/ 	.word	0x00000000
        /*0030*/ 	.short	0x000b
        /*0032*/ 	.short	0x004c
        /*0034*/ 	.byte	0x00, 0xf0, 0x11, 0x00


	//----- nvinfo : EIATTR_KPARAM_INFO
	.align		4
.L_15:
        /*0038*/ 	.byte	0x04, 0x17
        /*003a*/ 	.short	(.L_17 - .L_16)
.L_16:
        /*003c*/ 	.word	0x00000000
        /*0040*/ 	.short	0x000a
        /*0042*/ 	.short	0x0048
        /*0044*/ 	.byte	0x00, 0xf0, 0x11, 0x00


	//----- nvinfo : EIATTR_KPARAM_INFO
	.align		4
.L_17:
        /*0048*/ 	.byte	0x04, 0x17
        /*004a*/ 	.short	(.L_19 - .L_18)
.L_18:
        /*004c*/ 	.word	0x00000000
        /*0050*/ 	.short	0x0009
        /*0052*/ 	.short	0x0044
        /*0054*/ 	.byte	0x00, 0xf0, 0x11, 0x00


	//----- nvinfo : EIATTR_KPARAM_INFO
	.align		4
.L_19:
        /*0058*/ 	.byte	0x04, 0x17
        /*005a*/ 	.short	(.L_21 - .L_20)
.L_20:
        /*005c*/ 	.word	0x00000000
        /*0060*/ 	.short	0x0008
        /*0062*/ 	.short	0x0040
        /*0064*/ 	.byte	0x00, 0xf0, 0x11, 0x00


	//----- nvinfo : EIATTR_KPARAM_INFO
	.align		4
.L_21:
        /*0068*/ 	.byte	0x04, 0x17
        /*006a*/ 	.short	(.L_23 - .L_22)
.L_22:
        /*006c*/ 	.word	0x00000000
        /*0070*/ 	.short	0x0007
        /*0072*/ 	.short	0x0038
        /*0074*/ 	.byte	0x00, 0xf0, 0x21, 0x00


	//----- nvinfo : EIATTR_KPARAM_INFO
	.align		4
.L_23:
        /*0078*/ 	.byte	0x04, 0x17
        /*007a*/ 	.short	(.L_25 - .L_24)
.L_24:
        /*007c*/ 	.word	0x00000000
        /*0080*/ 	.short	0x0006
        /*0082*/ 	.short	0x0030
        /*0084*/ 	.byte	0x00, 0xf0, 0x21, 0x00


	//----- nvinfo : EIATTR_KPARAM_INFO
	.align		4
.L_25:
        /*0088*/ 	.byte	0x04, 0x17
        /*008a*/ 	.short	(.L_27 - .L_26)
.L_26:
        /*008c*/ 	.word	0x00000000
        /*0090*/ 	.short	0x0005
        /*0092*/ 	.short	0x0028
        /*0094*/ 	.byte	0x00, 0xf0, 0x21, 0x00


	//----- nvinfo : EIATTR_KPARAM_INFO
	.align		4
.L_27:
        /*0098*/ 	.byte	0x04, 0x17
        /*009a*/ 	.short	(.L_29 - .L_28)
.L_28:
        /*009c*/ 	.word	0x00000000
        /*00a0*/ 	.short	0x0004
        /*00a2*/ 	.short	0x0020
        /*00a4*/ 	.byte	0x00, 0xf0, 0x21, 0x00


	//----- nvinfo : EIATTR_KPARAM_INFO
	.align		4
.L_29:
        /*00a8*/ 	.byte	0x04, 0x17
        /*00aa*/ 	.short	(.L_31 - .L_30)
.L_30:
        /*00ac*/ 	.word	0x00000000
        /*00b0*/ 	.short	0x0003
        /*00b2*/ 	.short	0x0018
        /*00b4*/ 	.byte	0x00, 0xf0, 0x21, 0x00


	//----- nvinfo : EIATTR_KPARAM_INFO
	.align		4
.L_31:
        /*00b8*/ 	.byte	0x04, 0x17
        /*00ba*/ 	.short	(.L_33 - .L_32)
.L_32:
        /*00bc*/ 	.word	0x00000000
        /*00c0*/ 	.short	0x0002
        /*00c2*/ 	.short	0x0010
        /*00c4*/ 	.byte	0x00, 0xf0, 0x21, 0x00


	//----- nvinfo : EIATTR_KPARAM_INFO
	.align		4
.L_33:
        /*00c8*/ 	.byte	0x04, 0x17
        /*00ca*/ 	.short	(.L_35 - .L_34)
.L_34:
        /*00cc*/ 	.word	0x00000000
        /*00d0*/ 	.short	0x0001
        /*00d2*/ 	.short	0x0008
        /*00d4*/ 	.byte	0x00, 0xf0, 0x21, 0x00


	//----- nvinfo : EIATTR_KPARAM_INFO
	.align		4
.L_35:
        /*00d8*/ 	.byte	0x04, 0x17
        /*00da*/ 	.short	(.L_37 - .L_36)
.L_36:
        /*00dc*/ 	.word	0x00000000
        /*00e0*/ 	.short	0x0000
        /*00e2*/ 	.short	0x0000
        /*00e4*/ 	.byte	0x00, 0xf0, 0x21, 0x00


	//----- nvinfo : EIATTR_MAXREG_COUNT
	.align		4
.L_37:
        /*00e8*/ 	.byte	0x03, 0x1b
        /*00ea*/ 	.short	0x00ff


	//----- nvinfo : EIATTR_EXIT_INSTR_OFFSETS
	.align		4
        /*00ec*/ 	.byte	0x04, 0x1c
        /*00ee*/ 	.short	(.L_39 - .L_38)


	//   ....[0]....
.L_38:
        /*00f0*/ 	.word	0x00001740


	//   ....[1]....
        /*00f4*/ 	.word	0x00001780


	//----- nvinfo : EIATTR_CTAIDZ_USED
	.align		4
.L_39:
        /*00f8*/ 	.byte	0x01, 0x04
	.zero		2


	//----- nvinfo : EIATTR_MAX_THREADS
	.align		4
        /*00fc*/ 	.byte	0x04, 0x05
        /*00fe*/ 	.short	(.L_41 - .L_40)
.L_40:
        /*0100*/ 	.word	0x00000080
        /*0104*/ 	.word	0x00000001
        /*0108*/ 	.word	0x00000001
.L_41:


//--------------------- .nv.rel.action            --------------------------
	.section	.nv.rel.action,"",@"SHT_CUDA_RELOCINFO"
	.align	8
	.sectionentsize	8
        /*0000*/ 	.byte	0x73, 0x00, 0x00, 0x00, 0x00, 0x00, 0x00, 0x00, 0x00, 0x00, 0x00, 0x11, 0x25, 0x00, 0x05, 0x36


//--------------------- .nv.constant0.triton__0d1d2d3d4d5d6d7d89101112de --------------------------
	.section	.nv.constant0.triton__0d1d2d3d4d5d6d7d89101112de,"a",@progbits
	.align	4
.nv.constant0.triton__0d1d2d3d4d5d6d7d89101112de:
	.zero		436


//--------------------- .text.triton__0d1d2d3d4d5d6d7d89101112de --------------------------
	.section	.text.triton__0d1d2d3d4d5d6d7d89101112de,"ax",@progbits
	.sectionflags	@"SHF_BARRIERS=1"
	.sectioninfo	@"SHI_REGISTERS=52"
	.align	128
        .global         triton__0d1d2d3d4d5d6d7d89101112de
        .type           triton__0d1d2d3d4d5d6d7d89101112de,@function
        .size           triton__0d1d2d3d4d5d6d7d89101112de,(.L_x_1 - triton__0d1d2d3d4d5d6d7d89101112de)
        .other          triton__0d1d2d3d4d5d6d7d89101112de,@"STO_CUDA_ENTRY STV_DEFAULT"
triton__0d1d2d3d4d5d6d7d89101112de:
.text.triton__0d1d2d3d4d5d6d7d89101112de:
[----:B------:R-:W-:-:S02]  /*0000*/  MOV R1, c[0x0][0x28] ;  /* 0x00000a0000017a02 */ /* 0x000fc40000000f00 */
[----:B------:R-:W-:Y:S01]  /*0010*/  IABS R6, c[0x0][0x1a0] ;  /* 0x0000680000067a13 */ /* 0x000fe20000000000 */
[----:B------:R-:W0:Y:S01]  /*0020*/  S2R R0, SR_CTAID.Z ;  /* 0x0000000000007919 */ /* 0x000e220000002700 */
[----:B------:R-:W1:Y:S01]  /*0030*/  S2UR UR4, SR_CTAID.Y ;  /* 0x00000000000479c3 */ /* 0x000e620000002600 */
[----:B------:R-:W-:Y:S01]  /*0040*/  LOP3.LUT R36, RZ, c[0x0][0x1a0], RZ, 0x33, !PT ;  /* 0x00006800ff247a12 */ /* 0x000fe200078e33ff */
[----:B------:R-:W2:Y:S01]  /*0050*/  I2F.RP R2, R6 ;  /* 0x0000000600027306 */ /* 0x000ea20000209400 */
[----:B------:R-:W3:Y:S01]  /*0060*/  S2R R4, SR_TID.X ;  /* 0x0000000000047919 */ /* 0x000ee20000002100 */
[----:B------:R-:W-:Y:S01]  /*0070*/  ULDC UR6, c[0x0][0x1a8] ;  /* 0x00006a0000067ab9 */ /* 0x000fe20000000800 */
[----:B------:R-:W-:Y:S02]  /*0080*/  MOV R44, 0x2 ;  /* 0x00000002002c7802 */ /* 0x000fe40000000f00 */
[----:B------:R-:W4:Y:S03]  /*0090*/  S2R R25, SR_CTAID.X ;  /* 0x0000000000197919 */ /* 0x000f260000002500 */
[----:B--2---:R-:W2:Y:S01]  /*00a0*/  MUFU.RCP R2, R2 ;  /* 0x0000000200027308 */ /* 0x004ea20000001000 */
[----:B0-----:R-:W-:-:S02]  /*00b0*/  IADD3 R0, R0, 0x1, RZ ;  /* 0x0000000100007810 */ /* 0x001fc40007ffe0ff */
[----:B---3--:R-:W-:-:S03]  /*00c0*/  SHF.R.U32.HI R3, RZ, 0x5, R4 ;  /* 0x00000005ff037819 */ /* 0x008fc60000011604 */
[----:B-1----:R-:W-:Y:S01]  /*00d0*/  IMAD R0, R0, UR4, RZ ;  /* 0x0000000400007c24 */ /* 0x002fe2000f8e02ff */
[----:B------:R-:W-:Y:S01]  /*00e0*/  SHF.R.U32.HI R5, RZ, 0x2, R4 ;  /* 0x00000002ff057819 */ /* 0x000fe20000011604 */
[----:B------:R-:W-:Y:S01]  /*00f0*/  ULDC UR4, c[0x0][0x1a4] ;  /* 0x0000690000047ab9 */ /* 0x000fe20000000800 */
[----:B------:R-:W-:Y:S01]  /*0100*/  SGXT.U32 R3, R3, 0x2 ;  /* 0x000000020303781a */ /* 0x000fe20000000000 */
[----:B------:R-:W-:Y:S01]  /*0110*/  IMAD.SHL.U32 R14, R0, 0x20, RZ ;  /* 0x00000020000e7824 */ /* 0x000fe200078e00ff */
[----:B------:R-:W-:Y:S01]  /*0120*/  SGXT.U32 R5, R5, 0x3 ;  /* 0x000000030505781a */ /* 0x000fe20000000000 */
[----:B------:R-:W-:Y:S01]  /*0130*/  UIMAD UR6, UR6, UR4, URZ ;  /* 0x00000004060672a4 */ /* 0x000fe2000f8e023f */
[----:B--2---:R-:W-:Y:S01]  /*0140*/  IADD3 R8, R2, 0xffffffe, RZ ;  /* 0x0ffffffe02087810 */ /* 0x004fe20007ffe0ff */
[----:B------:R-:W-:Y:S01]  /*0150*/  IMAD.SHL.U32 R0, R3, 0x8, RZ ;  /* 0x0000000803007824 */ /* 0x000fe200078e00ff */
[C---:B------:R-:W-:Y:S01]  /*0160*/  LOP3.LUT R42, R14.reuse, R3, RZ, 0xfc, !PT ;  /* 0x000000030e2a7212 */ /* 0x040fe200078efcff */
[----:B------:R-:W-:Y:S01]  /*0170*/  UIMAD UR7, UR6, 0x500, URZ ;  /* 0x00000500060778a4 */ /* 0x000fe2000f8e023f */
[----:B------:R0:W1:Y:S01]  /*0180*/  F2I.FTZ.U32.TRUNC.NTZ R9, R8 ;  /* 0x0000000800097305 */ /* 0x000062000021f000 */
[----:B------:R-:W-:Y:S01]  /*0190*/  LOP3.LUT R37, R14, 0x4, R3, 0xfe, !PT ;  /* 0x000000040e257812 */ /* 0x000fe200078efe03 */
[----:B------:R-:W-:Y:S01]  /*01a0*/  ULDC.64 UR4, c[0x0][0x118] ;  /* 0x0000460000047ab9 */ /* 0x000fe20000000a00 */
[----:B------:R-:W-:-:S02]  /*01b0*/  IABS R13, R42 ;  /* 0x0000002a000d7213 */ /* 0x000fc40000000000 */
[----:B------:R-:W-:Y:S02]  /*01c0*/  IABS R17, R37 ;  /* 0x0000002500117213 */ /* 0x000fe40000000000 */
[--C-:B------:R-:W-:Y:S02]  /*01d0*/  LOP3.LUT R2, R14, c[0x0][0x1a0], R3.reuse, 0x36, !PT ;  /* 0x000068000e027a12 */ /* 0x100fe400078e3603 */
[----:B0-----:R-:W-:Y:S02]  /*01e0*/  MOV R8, RZ ;  /* 0x000000ff00087202 */ /* 0x001fe40000000f00 */
[----:B------:R-:W-:Y:S02]  /*01f0*/  LOP3.LUT R5, R0, R5, RZ, 0xfc, !PT ;  /* 0x0000000500057212 */ /* 0x000fe400078efcff */
[----:B------:R-:W-:Y:S02]  /*0200*/  LOP3.LUT R39, R14, 0x8, R3, 0xfe, !PT ;  /* 0x000000080e277812 */ /* 0x000fe400078efe03 */
[----:B------:R-:W-:-:S02]  /*0210*/  ISETP.GE.AND P5, PT, R2, RZ, PT ;  /* 0x000000ff0200720c */ /* 0x000fc40003fa6270 */
[----:B-1----:R-:W-:Y:S02]  /*0220*/  IADD3 R15, RZ, -R9, RZ ;  /* 0x80000009ff0f7210 */ /* 0x002fe40007ffe0ff */
[C-C-:B------:R-:W-:Y:S02]  /*0230*/  LOP3.LUT R41, R14.reuse, 0xc, R3.reuse, 0xfe, !PT ;  /* 0x0000000c0e297812 */ /* 0x140fe400078efe03 */
[----:B------:R-:W-:Y:S01]  /*0240*/  LOP3.LUT R22, R14, 0x10, R3, 0xfe, !PT ;  /* 0x000000100e167812 */ /* 0x000fe200078efe03 */
[----:B------:R-:W-:Y:S01]  /*0250*/  IMAD R15, R15, R6, RZ ;  /* 0x000000060f0f7224 */ /* 0x000fe200078e02ff */
[----:B------:R-:W-:Y:S02]  /*0260*/  IABS R19, R39 ;  /* 0x0000002700137213 */ /* 0x000fe40000000000 */
[----:B------:R-:W-:Y:S01]  /*0270*/  IABS R21, R41 ;  /* 0x0000002900157213 */ /* 0x000fe20000000000 */
[----:B------:R-:W-:Y:S01]  /*0280*/  IMAD.HI.U32 R15, R9, R15, R8 ;  /* 0x0000000f090f7227 */ /* 0x000fe200078e0008 */
[----:B------:R-:W-:-:S02]  /*0290*/  IABS R23, R22 ;  /* 0x0000001600177213 */ /* 0x000fc40000000000 */
[----:B------:R-:W-:Y:S02]  /*02a0*/  LOP3.LUT R24, R14, 0x14, R3, 0xfe, !PT ;  /* 0x000000140e187812 */ /* 0x000fe400078efe03 */
[----:B----4-:R-:W-:Y:S01]  /*02b0*/  SHF.L.U32 R25, R25, 0x5, RZ ;  /* 0x0000000519197819 */ /* 0x010fe200000006ff */
[----:B------:R-:W-:-:S04]  /*02c0*/  IMAD.HI.U32 R11, R15, R13, RZ ;  /* 0x0000000d0f0b7227 */ /* 0x000fc800078e00ff */
[----:B------:R-:W-:-:S04]  /*02d0*/  IMAD.HI.U32 R10, R15, R17, RZ ;  /* 0x000000110f0a7227 */ /* 0x000fc800078e00ff */
[----:B------:R-:W-:Y:S01]  /*02e0*/  IMAD.MOV R0, RZ, RZ, -R11 ;  /* 0x000000ffff007224 */ /* 0x000fe200078e0a0b */
[----:B------:R-:W-:Y:S01]  /*02f0*/  IADD3 R2, -R10, RZ, RZ ;  /* 0x000000ff0a027210 */ /* 0x000fe20007ffe1ff */
[----:B------:R-:W-:-:S04]  /*0300*/  IMAD.HI.U32 R9, R15, R19, RZ ;  /* 0x000000130f097227 */ /* 0x000fc800078e00ff */
[C---:B------:R-:W-:Y:S02]  /*0310*/  IMAD R13, R6.reuse, R0, R13 ;  /* 0x00000000060d7224 */ /* 0x040fe400078e020d */
[----:B------:R-:W-:Y:S01]  /*0320*/  IMAD R17, R6, R2, R17 ;  /* 0x0000000206117224 */ /* 0x000fe200078e0211 */
[----:B------:R-:W-:Y:S01]  /*0330*/  LOP3.LUT R2, R4, 0x1f, RZ, 0xc0, !PT ;  /* 0x0000001f04027812 */ /* 0x000fe200078ec0ff */
[C---:B------:R-:W-:Y:S01]  /*0340*/  IMAD.HI.U32 R8, R15.reuse, R21, RZ ;  /* 0x000000150f087227 */ /* 0x040fe200078e00ff */
[C---:B------:R-:W-:Y:S02]  /*0350*/  ISETP.GT.U32.AND P2, PT, R6.reuse, R13, PT ;  /* 0x0000000d0600720c */ /* 0x040fe40003f44070 */
[----:B------:R-:W-:Y:S01]  /*0360*/  ISETP.GT.U32.AND P4, PT, R6, R17, PT ;  /* 0x000000110600720c */ /* 0x000fe20003f84070 */
[----:B------:R-:W-:Y:S01]  /*0370*/  IMAD.HI.U32 R7, R15, R23, RZ ;  /* 0x000000170f077227 */ /* 0x000fe200078e00ff */
[----:B------:R-:W-:-:S03]  /*0380*/  IADD3 R12, -R8, RZ, RZ ;  /* 0x000000ff080c7210 */ /* 0x000fc60007ffe1ff */
[----:B------:R-:W-:Y:S02]  /*0390*/  IMAD.MOV R0, RZ, RZ, -R9 ;  /* 0x000000ffff007224 */ /* 0x000fe400078e0a09 */
[----:B------:R-:W-:Y:S02]  /*03a0*/  IMAD.MOV R16, RZ, RZ, -R7 ;  /* 0x000000ffff107224 */ /* 0x000fe400078e0a07 */
[----:B------:R-:W-:Y:S01]  /*03b0*/  IMAD R19, R6, R0, R19 ;  /* 0x0000000006137224 */ /* 0x000fe200078e0213 */
[----:B------:R-:W-:Y:S01]  /*03c0*/  LOP3.LUT R0, R14, 0x18, R3, 0xfe, !PT ;  /* 0x000000180e007812 */ /* 0x000fe200078efe03 */
[C---:B------:R-:W-:Y:S01]  /*03d0*/  IMAD R23, R6.reuse, R16, R23 ;  /* 0x0000001006177224 */ /* 0x040fe200078e0217 */
[----:B------:R-:W-:Y:S01]  /*03e0*/  IABS R16, R24 ;  /* 0x0000001800107213 */ /* 0x000fe20000000000 */
[C---:B------:R-:W-:Y:S01]  /*03f0*/  IMAD R21, R6.reuse, R12, R21 ;  /* 0x0000000c06157224 */ /* 0x040fe200078e0215 */
[-C--:B------:R-:W-:Y:S01]  /*0400*/  @!P2 IADD3 R13, R13, -R6.reuse, RZ ;  /* 0x800000060d0da210 */ /* 0x080fe20007ffe0ff */
[----:B------:R-:W-:Y:S01]  /*0410*/  @!P4 IMAD.IADD R17, R17, 0x1, -R6 ;  /* 0x000000011111c824 */ /* 0x000fe200078e0a06 */
[----:B------:R-:W-:Y:S01]  /*0420*/  ISETP.GT.U32.AND P0, PT, R6, R19, PT ;  /* 0x000000130600720c */ /* 0x000fe20003f04070 */
[----:B------:R-:W-:Y:S01]  /*0430*/  IMAD R2, R3, 0x21, R2 ;  /* 0x0000002103027824 */ /* 0x000fe200078e0202 */
[----:B------:R-:W-:Y:S01]  /*0440*/  ISETP.GE.U32.AND P6, PT, R13, R6, PT ;  /* 0x000000060d00720c */ /* 0x000fe20003fc6070 */
[----:B------:R-:W-:Y:S01]  /*0450*/  IMAD.HI.U32 R13, R15, R16, RZ ;  /* 0x000000100f0d7227 */ /* 0x000fe200078e00ff */
[----:B------:R-:W-:-:S02]  /*0460*/  LOP3.LUT R3, R14, 0x1c, R3, 0xfe, !PT ;  /* 0x0000001c0e037812 */ /* 0x000fc400078efe03 */
[----:B------:R-:W-:Y:S02]  /*0470*/  IABS R18, R0 ;  /* 0x0000000000127213 */ /* 0x000fe40000000000 */
[----:B------:R-:W-:Y:S02]  /*0480*/  ISETP.GT.U32.AND P3, PT, R6, R21, PT ;  /* 0x000000150600720c */ /* 0x000fe40003f64070 */
[----:B------:R-:W-:Y:S01]  /*0490*/  ISETP.GE.U32.AND P1, PT, R17, R6, PT ;  /* 0x000000061100720c */ /* 0x000fe20003f26070 */
[----:B------:R-:W-:Y:S01]  /*04a0*/  IMAD.HI.U32 R12, R15, R18, RZ ;  /* 0x000000120f0c7227 */ /* 0x000fe200078e00ff */
[----:B------:R-:W-:Y:S02]  /*04b0*/  IABS R20, R3 ;  /* 0x0000000300147213 */ /* 0x000fe40000000000 */
[----:B------:R-:W-:Y:S01]  /*04c0*/  IADD3 R17, -R13, RZ, RZ ;  /* 0x000000ff0d117210 */ /* 0x000fe20007ffe1ff */
[----:B------:R-:W-:Y:S01]  /*04d0*/  IMAD.MOV R27, RZ, RZ, -R12 ;  /* 0x000000ffff1b7224 */ /* 0x000fe200078e0a0c */
[----:B------:R-:W-:Y:S01]  /*04e0*/  @!P2 IADD3 R11, R11, 0x1, RZ ;  /* 0x000000010b0ba810 */ /* 0x000fe20007ffe0ff */
[----:B------:R-:W-:Y:S01]  /*04f0*/  IMAD.HI.U32 R15, R15, R20, RZ ;  /* 0x000000140f0f7227 */ /* 0x000fe200078e00ff */
[----:B------:R-:W-:-:S02]  /*0500*/  @!P0 IADD3 R19, R19, -R6, RZ ;  /* 0x8000000613138210 */ /* 0x000fc40007ffe0ff */
[C---:B------:R-:W-:Y:S01]  /*0510*/  ISETP.GT.U32.AND P2, PT, R6.reuse, R23, PT ;  /* 0x000000170600720c */ /* 0x040fe20003f44070 */
[C---:B------:R-:W-:Y:S01]  /*0520*/  IMAD R17, R6.reuse, R17, R16 ;  /* 0x0000001106117224 */ /* 0x040fe200078e0210 */
[----:B------:R-:W-:Y:S01]  /*0530*/  @P6 IADD3 R11, R11, 0x1, RZ ;  /* 0x000000010b0b6810 */ /* 0x000fe20007ffe0ff */
[----:B------:R-:W-:Y:S01]  /*0540*/  @!P3 IMAD.IADD R21, R21, 0x1, -R6 ;  /* 0x000000011515b824 */ /* 0x000fe200078e0a06 */
[----:B------:R-:W-:Y:S01]  /*0550*/  ISETP.GE.U32.AND P6, PT, R19, R6, PT ;  /* 0x000000061300720c */ /* 0x000fe20003fc6070 */
[----:B------:R-:W-:Y:S01]  /*0560*/  IMAD R19, R6, R27, R18 ;  /* 0x0000001b06137224 */ /* 0x000fe200078e0212 */
[----:B------:R-:W-:Y:S01]  /*0570*/  @!P4 IADD3 R10, R10, 0x1, RZ ;  /* 0x000000010a0ac810 */ /* 0x000fe20007ffe0ff */
[----:B------:R-:W-:Y:S01]  /*0580*/  @!P5 IMAD.MOV R11, RZ, RZ, -R11 ;  /* 0x000000ffff0bd224 */ /* 0x000fe200078e0a0b */
[----:B------:R-:W-:Y:S02]  /*0590*/  ISETP.GT.U32.AND P4, PT, R6, R17, PT ;  /* 0x000000110600720c */ /* 0x000fe40003f84070 */
[----:B------:R-:W-:-:S02]  /*05a0*/  IADD3 R27, -R15, RZ, RZ ;  /* 0x000000ff0f1b7210 */ /* 0x000fc40007ffe1ff */
[----:B------:R-:W-:Y:S01]  /*05b0*/  @P1 IADD3 R10, R10, 0x1, RZ ;  /* 0x000000010a0a1810 */ /* 0x000fe20007ffe0ff */
[----:B------:R-:W-:Y:S01]  /*05c0*/  @!P2 IMAD.IADD R23, R23, 0x1, -R6 ;  /* 0x000000011717a824 */ /* 0x000fe200078e0a06 */
[----:B------:R-:W-:Y:S01]  /*05d0*/  ISETP.GE.U32.AND P1, PT, R21, R6, PT ;  /* 0x000000061500720c */ /* 0x000fe20003f26070 */
[C---:B------:R-:W-:Y:S01]  /*05e0*/  IMAD R21, R6.reuse, R27, R20 ;  /* 0x0000001b06157224 */ /* 0x040fe200078e0214 */
[----:B------:R-:W-:Y:S02]  /*05f0*/  @!P0 IADD3 R9, R9, 0x1, RZ ;  /* 0x0000000109098810 */ /* 0x000fe40007ffe0ff */
[----:B------:R-:W-:Y:S02]  /*0600*/  ISETP.GT.U32.AND P0, PT, R6, R19, PT ;  /* 0x000000130600720c */ /* 0x000fe40003f04070 */
[----:B------:R-:W-:Y:S01]  /*0610*/  @!P3 IADD3 R8, R8, 0x1, RZ ;  /* 0x000000010808b810 */ /* 0x000fe20007ffe0ff */
[----:B------:R-:W-:Y:S01]  /*0620*/  @!P4 IMAD.IADD R17, R17, 0x1, -R6 ;  /* 0x000000011111c824 */ /* 0x000fe200078e0a06 */
[----:B------:R-:W-:-:S02]  /*0630*/  ISETP.GT.U32.AND P3, PT, R6, R21, PT ;  /* 0x000000150600720c */ /* 0x000fc40003f64070 */
[----:B------:R-:W-:Y:S02]  /*0640*/  @P6 IADD3 R9, R9, 0x1, RZ ;  /* 0x0000000109096810 */ /* 0x000fe40007ffe0ff */
[-C--:B------:R-:W-:Y:S02]  /*0650*/  ISETP.GE.U32.AND P6, PT, R23, R6.reuse, PT ;  /* 0x000000061700720c */ /* 0x080fe40003fc6070 */
[----:B------:R-:W-:Y:S02]  /*0660*/  SHF.L.U32 R16, R4, 0x3, RZ ;  /* 0x0000000304107819 */ /* 0x000fe400000006ff */
[----:B------:R-:W-:Y:S01]  /*0670*/  @P1 IADD3 R8, R8, 0x1, RZ ;  /* 0x0000000108081810 */ /* 0x000fe20007ffe0ff */
[----:B------:R-:W-:Y:S01]  /*0680*/  @!P0 IMAD.IADD R19, R19, 0x1, -R6 ;  /* 0x0000000113138824 */ /* 0x000fe200078e0a06 */
[----:B------:R-:W-:Y:S02]  /*0690*/  LOP3.LUT R16, R16, 0x18, RZ, 0xc0, !PT ;  /* 0x0000001810107812 */ /* 0x000fe400078ec0ff */
[----:B------:R-:W-:-:S02]  /*06a0*/  ISETP.GE.U32.AND P1, PT, R17, R6, PT ;  /* 0x000000061100720c */ /* 0x000fc40003f26070 */
[----:B------:R-:W-:Y:S02]  /*06b0*/  LOP3.LUT R4, R25, 0x1f, R4, 0xf8, !PT ;  /* 0x0000001f19047812 */ /* 0x000fe400078ef804 */
[----:B------:R-:W-:Y:S01]  /*06c0*/  LOP3.LUT R14, R14, R5, RZ, 0xfc, !PT ;  /* 0x000000050e0e7212 */ /* 0x000fe200078efcff */
[----:B------:R-:W-:Y:S01]  /*06d0*/  IMAD R5, R5, 0x21, R16 ;  /* 0x0000002105057824 */ /* 0x000fe200078e0210 */
[----:B------:R-:W-:Y:S02]  /*06e0*/  LOP3.LUT R25, R25, R16, RZ, 0xfc, !PT ;  /* 0x0000001019197212 */ /* 0x000fe400078efcff */
[----:B------:R-:W-:Y:S02]  /*06f0*/  @!P2 IADD3 R7, R7, 0x1, RZ ;  /* 0x000000010707a810 */ /* 0x000fe40007ffe0ff */
[----:B------:R-:W-:Y:S02]  /*0700*/  LOP3.LUT R16, R37, c[0x0][0x1a0], RZ, 0x3c, !PT ;  /* 0x0000680025107a12 */ /* 0x000fe400078e3cff */
[----:B------:R-:W-:-:S02]  /*0710*/  ISETP.GE.U32.AND P2, PT, R19, R6, PT ;  /* 0x000000061300720c */ /* 0x000fc40003f46070 */
[-C--:B------:R-:W-:Y:S02]  /*0720*/  @!P3 IADD3 R21, R21, -R6.reuse, RZ ;  /* 0x800000061515b210 */ /* 0x080fe40007ffe0ff */
[----:B------:R-:W-:Y:S02]  /*0730*/  @P6 IADD3 R7, R7, 0x1, RZ ;  /* 0x0000000107076810 */ /* 0x000fe40007ffe0ff */
[----:B------:R-:W-:Y:S02]  /*0740*/  @!P4 IADD3 R13, R13, 0x1, RZ ;  /* 0x000000010d0dc810 */ /* 0x000fe40007ffe0ff */
[----:B------:R-:W-:Y:S02]  /*0750*/  ISETP.GE.AND P6, PT, R16, RZ, PT ;  /* 0x000000ff1000720c */ /* 0x000fe40003fc6270 */
[----:B------:R-:W-:Y:S02]  /*0760*/  ISETP.GE.U32.AND P4, PT, R21, R6, PT ;  /* 0x000000061500720c */ /* 0x000fe40003f86070 */
[----:B------:R-:W-:-:S02]  /*0770*/  LOP3.LUT R16, R39, c[0x0][0x1a0], RZ, 0x3c, !PT ;  /* 0x0000680027107a12 */ /* 0x000fc400078e3cff */
[----:B------:R-:W-:Y:S02]  /*0780*/  LOP3.LUT R6, R41, c[0x0][0x1a0], RZ, 0x3c, !PT ;  /* 0x0000680029067a12 */ /* 0x000fe400078e3cff */
[----:B------:R-:W-:Y:S02]  /*0790*/  @P1 IADD3 R13, R13, 0x1, RZ ;  /* 0x000000010d0d1810 */ /* 0x000fe40007ffe0ff */
[----:B------:R-:W-:Y:S02]  /*07a0*/  @!P0 IADD3 R12, R12, 0x1, RZ ;  /* 0x000000010c0c8810 */ /* 0x000fe40007ffe0ff */
[----:B------:R-:W-:Y:S02]  /*07b0*/  ISETP.GE.AND P1, PT, R16, RZ, PT ;  /* 0x000000ff1000720c */ /* 0x000fe40003f26270 */
[----:B------:R-:W-:Y:S02]  /*07c0*/  ISETP.GE.AND P0, PT, R6, RZ, PT ;  /* 0x000000ff0600720c */ /* 0x000fe40003f06270 */
[----:B------:R-:W-:-:S02]  /*07d0*/  LOP3.LUT R16, R22, c[0x0][0x1a0], RZ, 0x3c, !PT ;  /* 0x0000680016107a12 */ /* 0x000fc400078e3cff */
[----:B------:R-:W-:Y:S02]  /*07e0*/  LOP3.LUT R6, R24, c[0x0][0x1a0], RZ, 0x3c, !PT ;  /* 0x0000680018067a12 */ /* 0x000fe400078e3cff */
[----:B------:R-:W-:Y:S02]  /*07f0*/  @P2 IADD3 R12, R12, 0x1, RZ ;  /* 0x000000010c0c2810 */ /* 0x000fe40007ffe0ff */
[----:B------:R-:W-:Y:S02]  /*0800*/  @!P3 IADD3 R15, R15, 0x1, RZ ;  /* 0x000000010f0fb810 */ /* 0x000fe40007ffe0ff */
[----:B------:R-:W-:Y:S01]  /*0810*/  ISETP.GE.AND P2, PT, R16, RZ, PT ;  /* 0x000000ff1000720c */ /* 0x000fe20003f46270 */
[----:B------:R-:W-:Y:S01]  /*0820*/  @!P1 IMAD.MOV R9, RZ, RZ, -R9 ;  /* 0x000000ffff099224 */ /* 0x000fe200078e0a09 */
[----:B------:R-:W-:Y:S01]  /*0830*/  ISETP.GE.AND P3, PT, R6, RZ, PT ;  /* 0x000000ff0600720c */ /* 0x000fe20003f66270 */
[----:B------:R-:W-:Y:S01]  /*0840*/  @!P0 IMAD.MOV R8, RZ, RZ, -R8 ;  /* 0x000000ffff088224 */ /* 0x000fe200078e0a08 */
[----:B------:R-:W-:-:S02]  /*0850*/  LOP3.LUT R6, R0, c[0x0][0x1a0], RZ, 0x3c, !PT ;  /* 0x0000680000067a12 */ /* 0x000fc400078e3cff */
[----:B------:R-:W-:Y:S02]  /*0860*/  LOP3.LUT R16, R3, c[0x0][0x1a0], RZ, 0x3c, !PT ;  /* 0x0000680003107a12 */ /* 0x000fe400078e3cff */
[----:B------:R-:W-:Y:S02]  /*0870*/  @P4 IADD3 R15, R15, 0x1, RZ ;  /* 0x000000010f0f4810 */ /* 0x000fe40007ffe0ff */
[----:B------:R-:W-:Y:S02]  /*0880*/  ISETP.GE.AND P4, PT, R6, RZ, PT ;  /* 0x000000ff0600720c */ /* 0x000fe40003f86270 */
[----:B------:R-:W-:Y:S01]  /*0890*/  ISETP.GE.AND P5, PT, R16, RZ, PT ;  /* 0x000000ff1000720c */ /* 0x000fe20003fa6270 */
[----:B------:R-:W-:Y:S01]  /*08a0*/  IMAD R43, R14, 0x500, R25 ;  /* 0x000005000e2b7824 */ /* 0x000fe200078e0219 */
[----:B------:R-:W-:Y:S01]  /*08b0*/  MOV R33, R7 ;  /* 0x0000000700217202 */ /* 0x000fe20000000f00 */
[----:B------:R-:W-:Y:S01]  /*08c0*/  @!P3 IMAD.MOV R13, RZ, RZ, -R13 ;  /* 0x000000ffff0db224 */ /* 0x000fe200078e0a0d */
[----:B------:R-:W-:Y:S01]  /*08d0*/  @!P6 IADD3 R10, -R10, RZ, RZ ;  /* 0x000000ff0a0ae210 */ /* 0x000fe20007ffe1ff */
[----:B------:R-:W-:Y:S01]  /*08e0*/  IMAD.WIDE R16, R25, R44, c[0x0][0x168] ;  /* 0x00005a0019107625 */ /* 0x000fe200078e022c */
[----:B------:R-:W-:-:S02]  /*08f0*/  ISETP.NE.AND P6, PT, RZ, c[0x0][0x1a0], PT ;  /* 0x00006800ff007a0c */ /* 0x000fc40003fc5270 */
[----:B------:R-:W-:Y:S02]  /*0900*/  @!P2 IADD3 R33, -R33, RZ, RZ ;  /* 0x000000ff2121a210 */ /* 0x000fe40007ffe1ff */
[----:B------:R-:W-:Y:S02]  /*0910*/  SEL R19, R36, R11, !P6 ;  /* 0x0000000b24137207 */ /* 0x000fe40007000000 */
[----:B------:R-:W-:Y:S01]  /*0920*/  @!P4 IADD3 R12, -R12, RZ, RZ ;  /* 0x000000ff0c0cc210 */ /* 0x000fe20007ffe1ff */
[----:B------:R-:W-:Y:S01]  /*0930*/  @!P5 IMAD.MOV R15, RZ, RZ, -R15 ;  /* 0x000000ffff0fd224 */ /* 0x000fe200078e0a0f */
[C---:B------:R-:W-:Y:S02]  /*0940*/  SEL R6, R36.reuse, R10, !P6 ;  /* 0x0000000a24067207 */ /* 0x040fe40007000000 */
[C---:B------:R-:W-:Y:S01]  /*0950*/  SEL R7, R36.reuse, R9, !P6 ;  /* 0x0000000924077207 */ /* 0x040fe20007000000 */
[----:B------:R-:W-:Y:S01]  /*0960*/  CS2R R10, SRZ ;  /* 0x00000000000a7805 */ /* 0x000fe2000001ff00 */
[C---:B------:R-:W-:Y:S01]  /*0970*/  SEL R32, R36.reuse, R8, !P6 ;  /* 0x0000000824207207 */ /* 0x040fe20007000000 */
[----:B------:R-:W-:Y:S01]  /*0980*/  IMAD.MOV R8, RZ, RZ, -R6 ;  /* 0x000000ffff087224 */ /* 0x000fe200078e0a06 */
[----:B------:R-:W-:-:S02]  /*0990*/  SEL R33, R36, R33, !P6 ;  /* 0x0000002124217207 */ /* 0x000fc40007000000 */
[C---:B------:R-:W-:Y:S02]  /*09a0*/  SEL R34, R36.reuse, R13, !P6 ;  /* 0x0000000d24227207 */ /* 0x040fe40007000000 */
[C---:B------:R-:W-:Y:S01]  /*09b0*/  SEL R35, R36.reuse, R12, !P6 ;  /* 0x0000000c24237207 */ /* 0x040fe20007000000 */
[----:B------:R-:W-:Y:S01]  /*09c0*/  IMAD.MOV R12, RZ, RZ, -R7 ;  /* 0x000000ffff0c7224 */ /* 0x000fe200078e0a07 */
[----:B------:R-:W-:Y:S02]  /*09d0*/  SEL R36, R36, R15, !P6 ;  /* 0x0000000f24247207 */ /* 0x000fe40007000000 */
[----:B------:R-:W-:Y:S02]  /*09e0*/  ISETP.GE.AND P5, PT, R14, c[0x0][0x1ac], PT ;  /* 0x00006b000e007a0c */ /* 0x000fe40003fa6270 */
[----:B------:R-:W-:Y:S02]  /*09f0*/  IADD3 R9, -R19, RZ, RZ ;  /* 0x000000ff13097210 */ /* 0x000fe40007ffe1ff */
[----:B------:R-:W-:-:S02]  /*0a00*/  ISETP.GE.AND P6, PT, R25, 0x500, PT ;  /* 0x000005001900780c */ /* 0x000fc40003fc6270 */
[----:B------:R-:W-:Y:S01]  /*0a10*/  ISETP.GE.AND P1, PT, R4, 0x500, PT ;  /* 0x000005000400780c */ /* 0x000fe20003f26270 */
[----:B------:R-:W-:Y:S01]  /*0a20*/  IMAD R13, R9, c[0x0][0x1a0], R42 ;  /* 0x00006800090d7a24 */ /* 0x000fe200078e022a */
[----:B------:R-:W-:Y:S02]  /*0a30*/  ISETP.LT.AND P5, PT, R25, 0x500, !P5 ;  /* 0x000005001900780c */ /* 0x000fe40006fa1270 */
[----:B------:R-:W-:Y:S01]  /*0a40*/  ISETP.LT.AND P0, PT, R37, c[0x0][0x1ac], !P1 ;  /* 0x00006b0025007a0c */ /* 0x000fe20004f01270 */
[----:B------:R-:W-:Y:S01]  /*0a50*/  IMAD R37, R8, c[0x0][0x1a0], R37 ;  /* 0x0000680008257a24 */ /* 0x000fe200078e0225 */
[----:B------:R-:W-:Y:S01]  /*0a60*/  ISETP.LT.AND P4, PT, R39, c[0x0][0x1ac], !P1 ;  /* 0x00006b0027007a0c */ /* 0x000fe20004f81270 */
[----:B------:R-:W-:Y:S01]  /*0a70*/  CS2R R8, SRZ ;  /* 0x0000000000087805 */ /* 0x000fe2000001ff00 */
[----:B------:R-:W-:Y:S01]  /*0a80*/  IADD3 R18, -R32, RZ, RZ ;  /* 0x000000ff20127210 */ /* 0x000fe20007ffe1ff */
[----:B------:R-:W-:Y:S01]  /*0a90*/  IMAD R38, R4, UR6, R13 ;  /* 0x0000000604267c24 */ /* 0x000fe2000f8e020d */
[----:B------:R-:W-:Y:S01]  /*0aa0*/  CS2R R14, SRZ ;  /* 0x00000000000e7805 */ /* 0x000fe2000001ff00 */
[----:B------:R-:W-:-:S02]  /*0ab0*/  IMAD R39, R12, c[0x0][0x1a0], R39 ;  /* 0x000068000c277a24 */ /* 0x000fc400078e0227 */
[----:B------:R-:W-:Y:S01]  /*0ac0*/  CS2R R12, SRZ ;  /* 0x00000000000c7805 */ /* 0x000fe2000001ff00 */
[-C--:B------:R-:W-:Y:S01]  /*0ad0*/  IMAD.WIDE R26, R43, R44.reuse, c[0x0][0x160] ;  /* 0x000058002b1a7625 */ /* 0x080fe200078e022c */
[----:B------:R-:W-:Y:S01]  /*0ae0*/  ISETP.LT.AND P3, PT, R41, c[0x0][0x1ac], !P1 ;  /* 0x00006b0029007a0c */ /* 0x000fe20004f61270 */
[----:B------:R0:W2:Y:S02]  /*0af0*/  @!P6 LDG.E.EL.128 R8, [R16.64] ;  /* 0x000000041008e981 */ /* 0x0000a4000c2e1d00 */
[----:B------:R-:W-:Y:S02]  /*0b00*/  IMAD R38, R19, UR7, R38 ;  /* 0x0000000713267c24 */ /* 0x000fe4000f8e0226 */
[----:B------:R-:W-:Y:S01]  /*0b10*/  IMAD R41, R18, c[0x0][0x1a0], R41 ;  /* 0x0000680012297a24 */ /* 0x000fe200078e0229 */
[----:B------:R-:W3:Y:S01]  /*0b20*/  @P5 LDG.E.EL.128 R12, [R26.64] ;  /* 0x000000041a0c5981 */ /* 0x000ee2000c2e1d00 */
[----:B------:R-:W-:Y:S01]  /*0b30*/  CS2R R18, SRZ ;  /* 0x0000000000127805 */ /* 0x000fe2000001ff00 */
[----:B------:R-:W-:Y:S01]  /*0b40*/  IMAD.WIDE R20, R43, R44, c[0x0][0x170] ;  /* 0x00005c002b147625 */ /* 0x000fe200078e022c */
[----:B0-----:R-:W-:-:S06]  /*0b50*/  CS2R R16, SRZ ;  /* 0x0000000000107805 */ /* 0x001fcc000001ff00 */
[----:B------:R-:W4:Y:S01]  /*0b60*/  @P5 LDG.E.EL.128 R16, [R20.64] ;  /* 0x0000000414105981 */ /* 0x000f22000c2e1d00 */
[----:B------:R-:W-:Y:S02]  /*0b70*/  ISETP.LT.AND P2, PT, R22, c[0x0][0x1ac], !P1 ;  /* 0x00006b0016007a0c */ /* 0x000fe40004f41270 */
[----:B------:R-:W-:Y:S01]  /*0b80*/  IADD3 R45, -R34, RZ, RZ ;  /* 0x000000ff222d7210 */ /* 0x000fe20007ffe1ff */
[----:B------:R-:W-:-:S04]  /*0b90*/  IMAD.WIDE R46, R43, R44, c[0x0][0x178] ;  /* 0x00005e002b2e7625 */ /* 0x000fc800078e022c */
[----:B------:R-:W-:Y:S01]  /*0ba0*/  IMAD R45, R45, c[0x0][0x1a0], R24 ;  /* 0x000068002d2d7a24 */ /* 0x000fe200078e0218 */
[----:B------:R-:W-:Y:S01]  /*0bb0*/  CS2R R30, SRZ ;  /* 0x00000000001e7805 */ /* 0x000fe2000001ff00 */
[----:B--2---:R-:W-:Y:S02]  /*0bc0*/  HADD2.F32 R28, -RZ, R8.H0_H0 ;  /* 0x20000008ff1c7230 */ /* 0x004fe40000004100 */
[----:B---3--:R-:W-:-:S05]  /*0bd0*/  HADD2.F32 R23, -RZ, R12.H0_H0 ;  /* 0x2000000cff177230 */ /* 0x008fca0000004100 */
[----:B------:R-:W-:Y:S01]  /*0be0*/  FADD R23, R23, R28 ;  /* 0x0000001c17177221 */ /* 0x000fe20000000000 */
[----:B----4-:R-:W-:Y:S02]  /*0bf0*/  HADD2.F32 R40, -RZ, R16.H0_H0 ;  /* 0x20000010ff287230 */ /* 0x010fe40000004100 */
[----:B------:R-:W-:-:S03]  /*0c00*/  HADD2.F32 R12, -RZ, R12.H1_H1 ;  /* 0x3000000cff0c7230 */ /* 0x000fc60000004100 */
[----:B------:R-:W-:Y:S01]  /*0c10*/  FFMA R40, R40, 0.125, R23 ;  /* 0x3e00000028287823 */ /* 0x000fe20000000017 */
[----:B------:R-:W-:Y:S02]  /*0c20*/  HADD2.F32 R23, -RZ, R8.H1_H1 ;  /* 0x30000008ff177230 */ /* 0x000fe40000004100 */
[----:B------:R-:W-:-:S03]  /*0c30*/  HADD2.F32 R8, -RZ, R13.H0_H0 ;  /* 0x2000000dff087230 */ /* 0x000fc60000004100 */
[----:B------:R-:W-:Y:S01]  /*0c40*/  FADD R23, R12, R23 ;  /* 0x000000170c177221 */ /* 0x000fe20000000000 */
[----:B------:R-:W-:Y:S02]  /*0c50*/  HADD2.F32 R12, -RZ, R16.H1_H1 ;  /* 0x30000010ff0c7230 */ /* 0x000fe40000004100 */
[----:B------:R-:W-:Y:S02]  /*0c60*/  HADD2.F32 R16, -RZ, R9.H1_H1 ;  /* 0x30000009ff107230 */ /* 0x000fe40000004100 */
[----:B------:R-:W-:Y:S02]  /*0c70*/  HADD2.F32 R13, -RZ, R13.H1_H1 ;  /* 0x3000000dff0d7230 */ /* 0x000fe40000004100 */
[----:B------:R-:W-:-:S03]  /*0c80*/  HADD2.F32 R21, -RZ, R9.H0_H0 ;  /* 0x20000009ff157230 */ /* 0x000fc60000004100 */
[----:B------:R-:W-:Y:S01]  /*0c90*/  FADD R9, R13, R16 ;  /* 0x000000100d097221 */ /* 0x000fe20000000000 */
[----:B------:R-:W-:Y:S01]  /*0ca0*/  HADD2.F32 R13, -RZ, R17.H0_H0 ;  /* 0x20000011ff0d7230 */ /* 0x000fe20000004100 */
[----:B------:R-:W-:Y:S01]  /*0cb0*/  FADD R8, R8, R21 ;  /* 0x0000001508087221 */ /* 0x000fe20000000000 */
[----:B------:R-:W-:Y:S01]  /*0cc0*/  FFMA R12, R12, 0.125, R23 ;  /* 0x3e0000000c0c7823 */ /* 0x000fe20000000017 */
[----:B------:R-:W-:Y:S02]  /*0cd0*/  HADD2.F32 R23, -RZ, R10.H1_H1 ;  /* 0x3000000aff177230 */ /* 0x000fe40000004100 */
[----:B------:R-:W-:Y:S01]  /*0ce0*/  FFMA R13, R13, 0.125, R8 ;  /* 0x3e0000000d0d7823 */ /* 0x000fe20000000008 */
[--C-:B------:R-:W-:Y:S02]  /*0cf0*/  HADD2.F32 R8, -RZ, R14.reuse.H0_H0 ;  /* 0x2000000eff087230 */ /* 0x100fe40000004100 */
[----:B------:R-:W-:Y:S02]  /*0d00*/  HADD2.F32 R14, -RZ, R14.H1_H1 ;  /* 0x3000000eff0e7230 */ /* 0x000fe40000004100 */
[----:B------:R-:W-:-:S02]  /*0d10*/  HADD2.F32 R21, -RZ, R10.H0_H0 ;  /* 0x2000000aff157230 */ /* 0x000fc40000004100 */
[----:B------:R-:W-:Y:S01]  /*0d20*/  HADD2.F32 R16, -RZ, R17.H1_H1 ;  /* 0x30000011ff107230 */ /* 0x000fe20000004100 */
[----:B------:R-:W-:Y:S01]  /*0d30*/  FADD R27, R14, R23 ;  /* 0x000000170e1b7221 */ /* 0x000fe20000000000 */
[----:B------:R-:W-:Y:S01]  /*0d40*/  HADD2.F32 R14, -RZ, R18.H0_H0 ;  /* 0x20000012ff0e7230 */ /* 0x000fe20000004100 */
[----:B------:R-:W-:Y:S01]  /*0d50*/  FADD R21, R8, R21 ;  /* 0x0000001508157221 */ /* 0x000fe20000000000 */
[----:B------:R-:W-:Y:S01]  /*0d60*/  IMAD.MOV R17, RZ, RZ, -R33 ;  /* 0x000000ffff117224 */ /* 0x000fe200078e0a21 */
[----:B------:R-:W-:Y:S02]  /*0d70*/  FFMA R16, R16, 0.125, R9 ;  /* 0x3e00000010107823 */ /* 0x000fe40000000009 */
[----:B------:R-:W-:Y:S01]  /*0d80*/  FFMA R14, R14, 0.125, R21 ;  /* 0x3e0000000e0e7823 */ /* 0x000fe20000000015 */
[----:B------:R-:W-:Y:S01]  /*0d90*/  IMAD R17, R17, c[0x0][0x1a0], R22 ;  /* 0x0000680011117a24 */ /* 0x000fe200078e0216 */
[----:B------:R-:W-:Y:S01]  /*0da0*/  CS2R R20, SRZ ;  /* 0x0000000000147805 */ /* 0x000fe2000001ff00 */
[----:B------:R-:W-:Y:S01]  /*0db0*/  CS2R R22, SRZ ;  /* 0x0000000000167805 */ /* 0x000fe2000001ff00 */
[----:B------:R-:W-:-:S04]  /*0dc0*/  IMAD.WIDE R8, R25, R44, c[0x0][0x180] ;  /* 0x0000600019087625 */ /* 0x000fc800078e022c */
[----:B------:R-:W-:Y:S01]  /*0dd0*/  HADD2.F32 R18, -RZ, R18.H1_H1 ;  /* 0x30000012ff127230 */ /* 0x000fe20000004100 */
[----:B------:R0:W2:Y:S01]  /*0de0*/  @!P6 LDG.E.EL.128 R20, [R8.64] ;  /* 0x000000040814e981 */ /* 0x0000a2000c2e1d00 */
[----:B------:R-:W-:Y:S02]  /*0df0*/  ISETP.LT.AND P6, PT, R24, c[0x0][0x1ac], !P1 ;  /* 0x00006b0018007a0c */ /* 0x000fe40004fc1270 */
[----:B------:R-:W-:Y:S01]  /*0e00*/  CS2R R24, SRZ ;  /* 0x0000000000187805 */ /* 0x000fe2000001ff00 */
[----:B------:R-:W-:Y:S02]  /*0e10*/  FFMA R18, R18, 0.125, R27 ;  /* 0x3e00000012127823 */ /* 0x000fe4000000001b */
[----:B------:R-:W-:Y:S01]  /*0e20*/  CS2R R26, SRZ ;  /* 0x00000000001a7805 */ /* 0x000fe2000001ff00 */
[----:B------:R-:W-:-:S05]  /*0e30*/  CS2R R28, SRZ ;  /* 0x00000000001c7805 */ /* 0x000fca000001ff00 */
[----:B------:R-:W3:Y:S01]  /*0e40*/  @P5 LDG.E.EL.128 R24, [R46.64] ;  /* 0x000000042e185981 */ /* 0x000ee2000c2e1d00 */
[----:B0-----:R-:W-:-:S05]  /*0e50*/  IMAD.WIDE R8, R43, R44, c[0x0][0x188] ;  /* 0x000062002b087625 */ /* 0x001fca00078e022c */
[----:B------:R2:W4:Y:S02]  /*0e60*/  @P5 LDG.E.EL.128 R28, [R8.64] ;  /* 0x00000004081c5981 */ /* 0x000524000c2e1d00 */
[----:B--2---:R-:W-:Y:S02]  /*0e70*/  HADD2.F32 R9, -RZ, R21.H0_H0 ;  /* 0x20000015ff097230 */ /* 0x004fe40000004100 */
[----:B------:R-:W-:Y:S02]  /*0e80*/  HADD2.F32 R49, -RZ, R20.H0_H0 ;  /* 0x20000014ff317230 */ /* 0x000fe40000004100 */
[--C-:B---3--:R-:W-:Y:S02]  /*0e90*/  HADD2.F32 R8, -RZ, R25.reuse.H0_H0 ;  /* 0x20000019ff087230 */ /* 0x108fe40000004100 */
[----:B------:R-:W-:-:S03]  /*0ea0*/  HADD2.F32 R25, -RZ, R25.H1_H1 ;  /* 0x30000019ff197230 */ /* 0x000fc60000004100 */
[----:B------:R-:W-:Y:S01]  /*0eb0*/  FADD R9, R8, R9 ;  /* 0x0000000908097221 */ /* 0x000fe20000000000 */
[----:B------:R-:W-:Y:S02]  /*0ec0*/  HADD2.F32 R8, -RZ, R21.H1_H1 ;  /* 0x30000015ff087230 */ /* 0x000fe40000004100 */
[----:B------:R-:W-:Y:S02]  /*0ed0*/  HADD2.F32 R47, -RZ, R20.H1_H1 ;  /* 0x30000014ff2f7230 */ /* 0x000fe40000004100 */
[--C-:B----4-:R-:W-:Y:S01]  /*0ee0*/  HADD2.F32 R20, -RZ, R29.reuse.H0_H0 ;  /* 0x2000001dff147230 */ /* 0x110fe20000004100 */
[----:B------:R-:W-:Y:S01]  /*0ef0*/  FADD R8, R25, R8 ;  /* 0x0000000819087221 */ /* 0x000fe20000000000 */
[----:B------:R-:W-:-:S03]  /*0f00*/  HADD2.F32 R21, -RZ, R29.H1_H1 ;  /* 0x3000001dff157230 */ /* 0x000fc60000004100 */
[----:B------:R-:W-:Y:S01]  /*0f10*/  FFMA R20, R20, 0.125, R9 ;  /* 0x3e00000014147823 */ /* 0x000fe20000000009 */
[----:B------:R-:W-:Y:S01]  /*0f20*/  HADD2.F32 R9, -RZ, R22.H0_H0 ;  /* 0x20000016ff097230 */ /* 0x000fe20000004100 */
[----:B------:R-:W-:Y:S01]  /*0f30*/  FFMA R21, R21, 0.125, R8 ;  /* 0x3e00000015157823 */ /* 0x000fe20000000008 */
[--C-:B------:R-:W-:Y:S02]  /*0f40*/  HADD2.F32 R8, -RZ, R26.reuse.H0_H0 ;  /* 0x2000001aff087230 */ /* 0x100fe40000004100 */
[----:B------:R-:W-:-:S03]  /*0f50*/  HADD2.F32 R26, -RZ, R26.H1_H1 ;  /* 0x3000001aff1a7230 */ /* 0x000fc60000004100 */
[----:B------:R-:W-:Y:S01]  /*0f60*/  FADD R8, R8, R9 ;  /* 0x0000000908087221 */ /* 0x000fe20000000000 */
[----:B------:R-:W-:Y:S02]  /*0f70*/  HADD2.F32 R9, -RZ, R22.H1_H1 ;  /* 0x30000016ff097230 */ /* 0x000fe40000004100 */
[--C-:B------:R-:W-:Y:S02]  /*0f80*/  HADD2.F32 R25, -RZ, R30.reuse.H0_H0 ;  /* 0x2000001eff197230 */ /* 0x100fe40000004100 */
[----:B------:R-:W-:Y:S01]  /*0f90*/  HADD2.F32 R22, -RZ, R30.H1_H1 ;  /* 0x3000001eff167230 */ /* 0x000fe20000004100 */
[----:B------:R-:W-:Y:S02]  /*0fa0*/  FADD R9, R26, R9 ;  /* 0x000000091a097221 */ /* 0x000fe40000000000 */
[----:B------:R-:W-:Y:S01]  /*0fb0*/  FFMA R25, R25, 0.125, R8 ;  /* 0x3e00000019197823 */ /* 0x000fe20000000008 */
[----:B------:R-:W-:Y:S01]  /*0fc0*/  HADD2.F32 R8, -RZ, R15.H0_H0 ;  /* 0x2000000fff087230 */ /* 0x000fe20000004100 */
[----:B------:R-:W-:Y:S01]  /*0fd0*/  FFMA R22, R22, 0.125, R9 ;  /* 0x3e00000016167823 */ /* 0x000fe20000000009 */
[----:B------:R-:W-:-:S02]  /*0fe0*/  HADD2.F32 R9, -RZ, R11.H0_H0 ;  /* 0x2000000bff097230 */ /* 0x000fc40000004100 */
        /* <DEDUP_REMOVED lines=10> */
[----:B------:R-:W-:-:S03]  /*1090*/  HADD2.F32 R15, -RZ, R31.H0_H0 ;  /* 0x2000001fff0f7230 */ /* 0x000fc60000004100 */
[----:B------:R-:W-:Y:S01]  /*10a0*/  FADD R8, R8, R9 ;  /* 0x0000000908087221 */ /* 0x000fe20000000000 */
[----:B------:R-:W-:Y:S02]  /*10b0*/  HADD2.F32 R10, -RZ, R24.H0_H0 ;  /* 0x20000018ff0a7230 */ /* 0x000fe40000004100 */
[----:B------:R-:W-:Y:S01]  /*10c0*/  HADD2.F32 R27, -RZ, R27.H1_H1 ;  /* 0x3000001bff1b7230 */ /* 0x000fe20000004100 */
[----:B------:R-:W-:Y:S01]  /*10d0*/  FFMA R15, R15, 0.125, R8 ;  /* 0x3e0000000f0f7823 */ /* 0x000fe20000000008 */
[----:B------:R-:W-:Y:S01]  /*10e0*/  HADD2.F32 R8, -RZ, R23.H1_H1 ;  /* 0x30000017ff087230 */ /* 0x000fe20000004100 */
[----:B------:R-:W-:Y:S01]  /*10f0*/  FADD R49, R10, R49 ;  /* 0x000000310a317221 */ /* 0x000fe20000000000 */
[----:B------:R-:W-:Y:S02]  /*1100*/  HADD2.F32 R10, -RZ, R28.H0_H0 ;  /* 0x2000001cff0a7230 */ /* 0x000fe40000004100 */
[----:B------:R-:W-:Y:S01]  /*1110*/  HADD2.F32 R24, -RZ, R24.H1_H1 ;  /* 0x30000018ff187230 */ /* 0x000fe20000004100 */
[----:B------:R-:W-:Y:S01]  /*1120*/  FADD R8, R27, R8 ;  /* 0x000000081b087221 */ /* 0x000fe20000000000 */
[----:B------:R-:W-:Y:S01]  /*1130*/  HADD2.F32 R23, -RZ, R31.H1_H1 ;  /* 0x3000001fff177230 */ /* 0x000fe20000004100 */
[----:B------:R-:W-:-:S02]  /*1140*/  FFMA R46, R10, 0.125, R49 ;  /* 0x3e0000000a2e7823 */ /* 0x000fc40000000031 */
[----:B------:R-:W-:Y:S01]  /*1150*/  FADD R47, R24, R47 ;  /* 0x0000002f182f7221 */ /* 0x000fe20000000000 */
[----:B------:R-:W-:Y:S01]  /*1160*/  HADD2.F32 R24, -RZ, R28.H1_H1 ;  /* 0x3000001cff187230 */ /* 0x000fe20000004100 */
[----:B------:R-:W-:Y:S01]  /*1170*/  FFMA R23, R23, 0.125, R8 ;  /* 0x3e00000017177823 */ /* 0x000fe20000000008 */
[----:B------:R-:W-:Y:S01]  /*1180*/  CS2R R10, SRZ ;  /* 0x00000000000a7805 */ /* 0x000fe2000001ff00 */
[----:B------:R-:W-:Y:S01]  /*1190*/  CS2R R8, SRZ ;  /* 0x0000000000087805 */ /* 0x000fe2000001ff00 */
[----:B------:R-:W-:-:S05]  /*11a0*/  IMAD.WIDE R28, R43, R44, c[0x0][0x190] ;  /* 0x000064002b1c7625 */ /* 0x000fca00078e022c */
[----:B------:R-:W2:Y:S01]  /*11b0*/  @P5 LDG.E.EL.128 R8, [R28.64] ;  /* 0x000000041c085981 */ /* 0x000ea2000c2e1d00 */
[----:B------:R-:W-:Y:S01]  /*11c0*/  FFMA R24, R24, 0.125, R47 ;  /* 0x3e00000018187823 */ /* 0x000fe2000000002f */
[----:B------:R-:W-:Y:S01]  /*11d0*/  IMAD.SHL.U32 R5, R5, 0x2, RZ ;  /* 0x0000000205057824 */ /* 0x000fe200078e00ff */
[----:B------:R-:W-:Y:S02]  /*11e0*/  SHF.L.U32 R2, R2, 0x1, RZ ;  /* 0x0000000102027819 */ /* 0x000fe400000006ff */
[----:B------:R-:W-:Y:S01]  /*11f0*/  ISETP.LT.AND P5, PT, R42, c[0x0][0x1ac], !P1 ;  /* 0x00006b002a007a0c */ /* 0x000fe20004fa1270 */
[C---:B------:R-:W-:Y:S02]  /*1200*/  IMAD R37, R4.reuse, UR6, R37 ;  /* 0x0000000604257c24 */ /* 0x040fe4000f8e0225 */
[C---:B------:R-:W-:Y:S02]  /*1210*/  IMAD R41, R4.reuse, UR6, R41 ;  /* 0x0000000604297c24 */ /* 0x040fe4000f8e0229 */
[----:B------:R-:W-:-:S02]  /*1220*/  IMAD R45, R4, UR6, R45 ;  /* 0x00000006042d7c24 */ /* 0x000fc4000f8e022d */
[----:B------:R-:W-:Y:S02]  /*1230*/  IMAD R32, R32, UR7, R41 ;  /* 0x0000000720207c24 */ /* 0x000fe4000f8e0229 */
[----:B--2---:R-:W-:-:S05]  /*1240*/  HADD2.F32 R27, -RZ, R8.H0_H0 ;  /* 0x20000008ff1b7230 */ /* 0x004fca0000004100 */
[----:B------:R-:W-:Y:S01]  /*1250*/  FADD R31, R27, R46 ;  /* 0x0000002e1b1f7221 */ /* 0x000fe20000000000 */
[----:B------:R-:W-:-:S05]  /*1260*/  HADD2.F32 R27, -RZ, R8.H1_H1 ;  /* 0x30000008ff1b7230 */ /* 0x000fca0000004100 */
[----:B------:R-:W-:Y:S01]  /*1270*/  FADD R27, R27, R24 ;  /* 0x000000181b1b7221 */ /* 0x000fe20000000000 */
[----:B------:R-:W-:-:S03]  /*1280*/  FADD R31, R40, R31 ;  /* 0x0000001f281f7221 */ /* 0x000fc60000000000 */
[----:B------:R-:W-:Y:S01]  /*1290*/  FADD R12, R12, R27 ;  /* 0x0000001b0c0c7221 */ /* 0x000fe20000000000 */
[----:B------:R-:W-:-:S04]  /*12a0*/  HADD2.F32 R8, -RZ, R9.H1_H1 ;  /* 0x30000009ff087230 */ /* 0x000fc80000004100 */
[----:B------:R-:W-:Y:S01]  /*12b0*/  F2FP.F16.F32.PACK_AB R12, R12, R31 ;  /* 0x0000001f0c0c723e */ /* 0x000fe200000000ff */
[----:B------:R-:W-:Y:S01]  /*12c0*/  HADD2.F32 R27, -RZ, R9.H0_H0 ;  /* 0x20000009ff1b7230 */ /* 0x000fe20000004100 */
[----:B------:R-:W-:Y:S01]  /*12d0*/  FADD R21, R8, R21 ;  /* 0x0000001508157221 */ /* 0x000fe20000000000 */
[--C-:B------:R-:W-:Y:S01]  /*12e0*/  HADD2.F32 R8, -RZ, R10.reuse.H0_H0 ;  /* 0x2000000aff087230 */ /* 0x100fe20000004100 */
[----:B------:R-:W-:Y:S01]  /*12f0*/  PRMT R24, R12, 0x7632, R24 ;  /* 0x000076320c187816 */ /* 0x000fe20000000018 */
[----:B------:R0:W-:Y:S01]  /*1300*/  STS.U16 [R5], R12 ;  /* 0x0000000c05007388 */ /* 0x0001e20000000400 */
[----:B------:R-:W-:Y:S02]  /*1310*/  HADD2.F32 R9, -RZ, R10.H1_H1 ;  /* 0x3000000aff097230 */ /* 0x000fe40000004100 */
[--C-:B------:R-:W-:Y:S01]  /*1320*/  HADD2.F32 R10, -RZ, R11.reuse.H0_H0 ;  /* 0x2000000bff0a7230 */ /* 0x100fe20000004100 */
[----:B------:R-:W-:Y:S01]  /*1330*/  FADD R20, R27, R20 ;  /* 0x000000141b147221 */ /* 0x000fe20000000000 */
[----:B------:R-:W-:Y:S01]  /*1340*/  FADD R25, R8, R25 ;  /* 0x0000001908197221 */ /* 0x000fe20000000000 */
[----:B0-----:R-:W-:Y:S01]  /*1350*/  HADD2.F32 R12, -RZ, R11.H1_H1 ;  /* 0x3000000bff0c7230 */ /* 0x001fe20000004100 */
[----:B------:R-:W-:Y:S01]  /*1360*/  FADD R9, R9, R22 ;  /* 0x0000001609097221 */ /* 0x000fe20000000000 */
[----:B------:R-:W-:-:S03]  /*1370*/  FADD R15, R10, R15 ;  /* 0x0000000f0a0f7221 */ /* 0x000fc60000000000 */
[----:B------:R-:W-:Y:S01]  /*1380*/  FADD R12, R12, R23 ;  /* 0x000000170c0c7221 */ /* 0x000fe20000000000 */
[----:B------:R-:W-:Y:S01]  /*1390*/  FADD R13, R13, R20 ;  /* 0x000000140d0d7221 */ /* 0x000fe20000000000 */
[----:B------:R-:W-:Y:S01]  /*13a0*/  FADD R16, R16, R21 ;  /* 0x0000001510107221 */ /* 0x000fe20000000000 */
[----:B------:R-:W-:Y:S01]  /*13b0*/  FADD R14, R14, R25 ;  /* 0x000000190e0e7221 */ /* 0x000fe20000000000 */
[----:B------:R-:W-:Y:S01]  /*13c0*/  FADD R9, R18, R9 ;  /* 0x0000000912097221 */ /* 0x000fe20000000000 */
[----:B------:R-:W-:Y:S01]  /*13d0*/  FADD R15, R26, R15 ;  /* 0x0000000f1a0f7221 */ /* 0x000fe20000000000 */
[----:B------:R-:W-:Y:S01]  /*13e0*/  FADD R12, R19, R12 ;  /* 0x0000000c130c7221 */ /* 0x000fe20000000000 */
[----:B------:R-:W-:Y:S02]  /*13f0*/  F2FP.F16.F32.PACK_AB R13, R16, R13 ;  /* 0x0000000d100d723e */ /* 0x000fe400000000ff */
[----:B------:R-:W-:Y:S02]  /*1400*/  F2FP.F16.F32.PACK_AB R9, R9, R14 ;  /* 0x0000000e0909723e */ /* 0x000fe400000000ff */
[----:B------:R-:W-:-:S02]  /*1410*/  F2FP.F16.F32.PACK_AB R12, R12, R15 ;  /* 0x0000000f0c0c723e */ /* 0x000fc400000000ff */
[----:B------:R-:W-:Y:S02]  /*1420*/  PRMT R8, R13, 0x7632, R8 ;  /* 0x000076320d087816 */ /* 0x000fe40000000008 */
[C---:B------:R-:W-:Y:S02]  /*1430*/  PRMT R11, R9.reuse, 0x7610, R11 ;  /* 0x00007610090b7816 */ /* 0x040fe4000000000b */
[----:B------:R-:W-:Y:S02]  /*1440*/  PRMT R14, R9, 0x7632, R14 ;  /* 0x00007632090e7816 */ /* 0x000fe4000000000e */
[----:B------:R-:W-:Y:S01]  /*1450*/  PRMT R16, R12, 0x7632, R16 ;  /* 0x000076320c107816 */ /* 0x000fe20000000010 */
[----:B------:R-:W-:Y:S04]  /*1460*/  STS.U16 [R5+0x2], R24 ;  /* 0x0000021805007388 */ /* 0x000fe80000000400 */
[----:B------:R-:W-:Y:S04]  /*1470*/  STS.U16 [R5+0x4], R13 ;  /* 0x0000040d05007388 */ /* 0x000fe80000000400 */
[----:B------:R-:W-:Y:S04]  /*1480*/  STS.U16 [R5+0x6], R8 ;  /* 0x0000060805007388 */ /* 0x000fe80000000400 */
[----:B------:R-:W-:Y:S04]  /*1490*/  STS.U16 [R5+0x8], R11 ;  /* 0x0000080b05007388 */ /* 0x000fe80000000400 */
[----:B------:R-:W-:Y:S04]  /*14a0*/  STS.U16 [R5+0xa], R14 ;  /* 0x00000a0e05007388 */ /* 0x000fe80000000400 */
[----:B------:R-:W-:Y:S04]  /*14b0*/  STS.U16 [R5+0xc], R12 ;  /* 0x00000c0c05007388 */ /* 0x000fe80000000400 */
[----:B------:R-:W-:Y:S04]  /*14c0*/  STS.U16 [R5+0xe], R16 ;  /* 0x00000e1005007388 */ /* 0x000fe80000000400 */
[----:B------:R-:W-:Y:S06]  /*14d0*/  BAR.SYNC 0x0 ;  /* 0x0000000000007b1d */ /* 0x000fec0000000000 */
[----:B------:R-:W0:Y:S01]  /*14e0*/  LDS.U16 R13, [R2] ;  /* 0x00000000020d7984 */ /* 0x000e220000000400 */
[----:B------:R-:W-:Y:S01]  /*14f0*/  IMAD.MOV.U32 R9, RZ, RZ, 0x2 ;  /* 0x00000002ff097424 */ /* 0x000fe200078e00ff */
[----:B------:R-:W-:-:S02]  /*1500*/  IADD3 R15, -R35, RZ, RZ ;  /* 0x000000ff230f7210 */ /* 0x000fc40007ffe1ff */
[----:B------:R-:W-:Y:S01]  /*1510*/  LDS.U16 R19, [R2+0x210] ;  /* 0x0002100002137984 */ /* 0x000fe20000000400 */
[----:B------:R-:W-:-:S03]  /*1520*/  IMAD.WIDE R10, R38, R9, c[0x0][0x198] ;  /* 0x00006600260a7625 */ /* 0x000fc600078e0209 */
[----:B------:R-:W-:Y:S01]  /*1530*/  LDS.U16 R21, [R2+0x318] ;  /* 0x0003180002157984 */ /* 0x000fe20000000400 */
[----:B------:R-:W-:-:S03]  /*1540*/  IMAD R15, R15, c[0x0][0x1a0], R0 ;  /* 0x000068000f0f7a24 */ /* 0x000fc600078e0200 */
[----:B------:R-:W-:Y:S04]  /*1550*/  LDS.U16 R23, [R2+0x420] ;  /* 0x0004200002177984 */ /* 0x000fe80000000400 */
[----:B------:R-:W-:Y:S04]  /*1560*/  LDS.U16 R25, [R2+0x528] ;  /* 0x0005280002197984 */ /* 0x000fe80000000400 */
[----:B------:R-:W-:Y:S04]  /*1570*/  LDS.U16 R27, [R2+0x630] ;  /* 0x00063000021b7984 */ /* 0x000fe80000000400 */
[----:B0-----:R0:W-:Y:S01]  /*1580*/  @P5 STG.E.U16 [R10.64], R13 ;  /* 0x0000000d0a005986 */ /* 0x0011e2000c101504 */
[----:B------:R-:W-:-:S02]  /*1590*/  ISETP.LT.AND P5, PT, R0, c[0x0][0x1ac], !P1 ;  /* 0x00006b0000007a0c */ /* 0x000fc40004fa1270 */
[----:B------:R-:W-:Y:S02]  /*15a0*/  IADD3 R0, -R36, RZ, RZ ;  /* 0x000000ff24007210 */ /* 0x000fe40007ffe1ff */
[----:B------:R-:W-:-:S03]  /*15b0*/  ISETP.LT.AND P1, PT, R3, c[0x0][0x1ac], !P1 ;  /* 0x00006b0003007a0c */ /* 0x000fc60004f21270 */
[----:B------:R-:W-:-:S04]  /*15c0*/  IMAD R5, R0, c[0x0][0x1a0], R3 ;  /* 0x0000680000057a24 */ /* 0x000fc800078e0203 */
[----:B------:R-:W-:-:S04]  /*15d0*/  IMAD R3, R4, UR6, R5 ;  /* 0x0000000604037c24 */ /* 0x000fc8000f8e0205 */
[----:B------:R-:W-:Y:S02]  /*15e0*/  IMAD R36, R36, UR7, R3 ;  /* 0x0000000724247c24 */ /* 0x000fe4000f8e0203 */
[----:B------:R-:W1:Y:S01]  /*15f0*/  LDS.U16 R3, [R2+0x108] ;  /* 0x0001080002037984 */ /* 0x000e620000000400 */
[C---:B------:R-:W-:Y:S02]  /*1600*/  IMAD R0, R4.reuse, UR6, R39 ;  /* 0x0000000604007c24 */ /* 0x040fe4000f8e0227 */
[C---:B------:R-:W-:Y:S02]  /*1610*/  IMAD R8, R4.reuse, UR6, R17 ;  /* 0x0000000604087c24 */ /* 0x040fe4000f8e0211 */
[----:B0-----:R-:W-:Y:S02]  /*1620*/  IMAD R10, R4, UR6, R15 ;  /* 0x00000006040a7c24 */ /* 0x001fe4000f8e020f */
[----:B------:R-:W-:Y:S02]  /*1630*/  IMAD R4, R6, UR7, R37 ;  /* 0x0000000706047c24 */ /* 0x000fe4000f8e0225 */
[----:B------:R-:W-:-:S02]  /*1640*/  IMAD R0, R7, UR7, R0 ;  /* 0x0000000707007c24 */ /* 0x000fc4000f8e0200 */
[----:B------:R-:W-:Y:S02]  /*1650*/  IMAD R8, R33, UR7, R8 ;  /* 0x0000000721087c24 */ /* 0x000fe4000f8e0208 */
[----:B------:R-:W-:Y:S02]  /*1660*/  IMAD R14, R34, UR7, R45 ;  /* 0x00000007220e7c24 */ /* 0x000fe4000f8e022d */
[----:B------:R-:W-:-:S04]  /*1670*/  IMAD.WIDE R4, R4, R9, c[0x0][0x198] ;  /* 0x0000660004047625 */ /* 0x000fc800078e0209 */
[----:B------:R-:W-:Y:S02]  /*1680*/  IMAD R16, R35, UR7, R10 ;  /* 0x0000000723107c24 */ /* 0x000fe4000f8e020a */
[----:B------:R-:W-:-:S04]  /*1690*/  IMAD.WIDE R6, R0, R9, c[0x0][0x198] ;  /* 0x0000660000067625 */ /* 0x000fc800078e0209 */
[----:B------:R-:W-:-:S04]  /*16a0*/  IMAD.WIDE R10, R32, R9, c[0x0][0x198] ;  /* 0x00006600200a7625 */ /* 0x000fc800078e0209 */
[----:B------:R-:W-:-:S04]  /*16b0*/  IMAD.WIDE R12, R8, R9, c[0x0][0x198] ;  /* 0x00006600080c7625 */ /* 0x000fc800078e0209 */
[----:B------:R-:W-:-:S04]  /*16c0*/  IMAD.WIDE R14, R14, R9, c[0x0][0x198] ;  /* 0x000066000e0e7625 */ /* 0x000fc800078e0209 */
[----:B------:R-:W-:Y:S01]  /*16d0*/  IMAD.WIDE R16, R16, R9, c[0x0][0x198] ;  /* 0x0000660010107625 */ /* 0x000fe200078e0209 */
[----:B-1----:R0:W-:Y:S04]  /*16e0*/  @P0 STG.E.U16 [R4.64], R3 ;  /* 0x0000000304000986 */ /* 0x0021e8000c101504 */
[----:B------:R0:W-:Y:S04]  /*16f0*/  @P4 STG.E.U16 [R6.64], R19 ;  /* 0x0000001306004986 */ /* 0x0001e8000c101504 */
[----:B------:R0:W-:Y:S04]  /*1700*/  @P3 STG.E.U16 [R10.64], R21 ;  /* 0x000000150a003986 */ /* 0x0001e8000c101504 */
[----:B------:R0:W-:Y:S04]  /*1710*/  @P2 STG.E.U16 [R12.64], R23 ;  /* 0x000000170c002986 */ /* 0x0001e8000c101504 */
[----:B------:R0:W-:Y:S04]  /*1720*/  @P6 STG.E.U16 [R14.64], R25 ;  /* 0x000000190e006986 */ /* 0x0001e8000c101504 */
[----:B------:R0:W-:Y:S01]  /*1730*/  @P5 STG.E.U16 [R16.64], R27 ;  /* 0x0000001b10005986 */ /* 0x0001e2000c101504 */
[----:B------:R-:W-:Y:S05]  /*1740*/  @!P1 EXIT ;  /* 0x000000000000994d */ /* 0x000fea0003800000 */
[----:B0-----:R-:W0:Y:S01]  /*1750*/  LDS.U16 R3, [R2+0x738] ;  /* 0x0007380002037984 */ /* 0x001e220000000400 */
[----:B------:R-:W-:-:S05]  /*1760*/  IMAD.WIDE R4, R36, R9, c[0x0][0x198] ;  /* 0x0000660024047625 */ /* 0x000fca00078e0209 */
[----:B0-----:R-:W-:Y:S01]  /*1770*/  STG.E.U16 [R4.64], R3 ;  /* 0x0000000304007986 */ /* 0x001fe2000c101504 */
[----:B------:R-:W-:Y:S05]  /*1780*/  EXIT ;  /* 0x000000000000794d */ /* 0x000fea0003800000 */
.L_x_0:
[----:B------:R-:W-:-:S00]  /*1790*/  BRA `(.L_x_0) ;  /* 0xfffffff000007947 */ /* 0x000fc0000383ffff */
[----:B------:R-:W-:-:S00]  /*17a0*/  NOP ;  /* 0x0000000000007918 */ /* 0x000fc00000000000 */
        /* <DEDUP_REMOVED lines=13> */
.L_x_1:


//--------------------- .nv.shared.triton__0d1d2d3d4d5d6d7d89101112de --------------------------
	.section	.nv.shared.triton__0d1d2d3d4d5d6d7d89101112de,"aw",@nobits
	.align	16
